//
// Generated by NVIDIA NVVM Compiler
//
// Compiler Build ID: CL-36424714
// Cuda compilation tools, release 13.0, V13.0.88
// Based on NVVM 20.0.0
//

.version 9.0
.target sm_100
.address_size 64

	// .globl	_Z22tensorTranspose2DFloatPfPlS_S0_l

.visible .entry _Z22tensorTranspose2DFloatPfPlS_S0_l(
	.param .u64 .ptr .align 1 _Z22tensorTranspose2DFloatPfPlS_S0_l_param_0,
	.param .u64 .ptr .align 1 _Z22tensorTranspose2DFloatPfPlS_S0_l_param_1,
	.param .u64 .ptr .align 1 _Z22tensorTranspose2DFloatPfPlS_S0_l_param_2,
	.param .u64 .ptr .align 1 _Z22tensorTranspose2DFloatPfPlS_S0_l_param_3,
	.param .u64 _Z22tensorTranspose2DFloatPfPlS_S0_l_param_4
)
{
	.local .align 16 .b8 	__local_depot0[16];
	.reg .b64 	%SP;
	.reg .b64 	%SPL;
	.reg .pred 	%p<3>;
	.reg .b32 	%r<10>;
	.reg .b32 	%f<2>;
	.reg .b64 	%rd<41>;

	mov.u64 	%SPL, __local_depot0;
	ld.param.u64 	%rd10, [_Z22tensorTranspose2DFloatPfPlS_S0_l_param_0];
	ld.param.u64 	%rd11, [_Z22tensorTranspose2DFloatPfPlS_S0_l_param_1];
	ld.param.u64 	%rd12, [_Z22tensorTranspose2DFloatPfPlS_S0_l_param_2];
	ld.param.u64 	%rd13, [_Z22tensorTranspose2DFloatPfPlS_S0_l_param_3];
	ld.param.u64 	%rd14, [_Z22tensorTranspose2DFloatPfPlS_S0_l_param_4];
	mov.u32 	%r1, %ntid.x;
	mov.u32 	%r2, %ctaid.x;
	mov.u32 	%r3, %tid.x;
	mad.lo.s32 	%r4, %r1, %r2, %r3;
	cvt.s64.s32 	%rd1, %r4;
	setp.le.s64 	%p1, %rd14, %rd1;
	@%p1 bra 	$L__BB0_5;
	cvta.to.global.u64 	%rd2, %rd11;
	ld.global.u64 	%rd3, [%rd2+8];
	or.b64  	%rd15, %rd1, %rd3;
	and.b64  	%rd16, %rd15, -4294967296;
	setp.ne.s64 	%p2, %rd16, 0;
	@%p2 bra 	$L__BB0_3;
	cvt.u32.u64 	%r5, %rd3;
	cvt.u32.u64 	%r6, %rd1;
	div.u32 	%r7, %r6, %r5;
	mul.lo.s32 	%r8, %r7, %r5;
	sub.s32 	%r9, %r6, %r8;
	cvt.u64.u32 	%rd39, %r7;
	cvt.u64.u32 	%rd40, %r9;
	bra.uni 	$L__BB0_4;
$L__BB0_3:
	div.s64 	%rd39, %rd1, %rd3;
	mul.lo.s64 	%rd17, %rd39, %rd3;
	sub.s64 	%rd40, %rd1, %rd17;
$L__BB0_4:
	add.u64 	%rd19, %SPL, 0;
	cvta.to.global.u64 	%rd20, %rd13;
	st.local.v2.u64 	[%rd19], {%rd39, %rd40};
	ld.global.u64 	%rd21, [%rd20+8];
	shl.b64 	%rd22, %rd21, 3;
	add.s64 	%rd23, %rd2, %rd22;
	ld.global.u64 	%rd24, [%rd23];
	mad.lo.s64 	%rd25, %rd39, %rd3, %rd40;
	cvta.to.global.u64 	%rd26, %rd10;
	shl.b64 	%rd27, %rd25, 2;
	add.s64 	%rd28, %rd26, %rd27;
	ld.global.f32 	%f1, [%rd28];
	ld.global.u64 	%rd29, [%rd20];
	shl.b64 	%rd30, %rd29, 3;
	add.s64 	%rd31, %rd19, %rd30;
	ld.local.u64 	%rd32, [%rd31];
	add.s64 	%rd33, %rd19, %rd22;
	ld.local.u64 	%rd34, [%rd33];
	mad.lo.s64 	%rd35, %rd32, %rd24, %rd34;
	cvta.to.global.u64 	%rd36, %rd12;
	shl.b64 	%rd37, %rd35, 2;
	add.s64 	%rd38, %rd36, %rd37;
	st.global.f32 	[%rd38], %f1;
$L__BB0_5:
	ret;

}


// ===== COMPILED SASS (sm_100) =====

	.target	sm_100

	.elftype	@"ET_EXEC"


//--------------------- .note.nv.tkinfo           --------------------------
	.section	.note.nv.tkinfo,"",@"SHT_NOTE"
	.sectionflags	@"SHF_NOTE_NV_TKINFO"
	.tkinfo
        /*0018*/ 	.word	0x00000002
        /*0030*/ 	.string	""
        /*0030*/ 	.string	"ptxas"
        /*0030*/ 	.string	"Cuda compilation tools, release 13.0, V13.0.88"
        /*0030*/ 	.string	"Build cuda_13.0.r13.0/compiler.36424714_0"
        /*0030*/ 	.string	"-arch sm_100 -m 64 "



//--------------------- .note.nv.cuinfo           --------------------------
	.section	.note.nv.cuinfo,"",@"SHT_NOTE"
	.sectionflags	@"SHF_NOTE_NV_CUINFO"
        /*0018*/ 	.short	0x0002
        /*001a*/ 	.short	0x0064
        /*001c*/ 	.short	0x0082
	.zero		2


//--------------------- .nv.info                  --------------------------
	.section	.nv.info,"",@"SHT_CUDA_INFO"
	.align	4


	//----- nvinfo : EIATTR_REGCOUNT
	.align		4
        /*0000*/ 	.byte	0x04, 0x2f
        /*0002*/ 	.short	(.L_1 - .L_0)
	.align		4
.L_0:
        /*0004*/ 	.word	index@(_Z22tensorTranspose2DFloatPfPlS_S0_l)
        /*0008*/ 	.word	0x00000016


	//----- nvinfo : EIATTR_FRAME_SIZE
	.align		4
.L_1:
        /*000c*/ 	.byte	0x04, 0x11
        /*000e*/ 	.short	(.L_3 - .L_2)
	.align		4
.L_2:
        /*0010*/ 	.word	index@($__internal_0_$__cuda_sm20_div_s64)
        /*0014*/ 	.word	0x00000010


	//----- nvinfo : EIATTR_FRAME_SIZE
	.align		4
.L_3:
        /*0018*/ 	.byte	0x04, 0x11
        /*001a*/ 	.short	(.L_5 - .L_4)
	.align		4
.L_4:
        /*001c*/ 	.word	index@(_Z22tensorTranspose2DFloatPfPlS_S0_l)
        /*0020*/ 	.word	0x00000010


	//----- nvinfo : EIATTR_MIN_STACK_SIZE
	.align		4
.L_5:
        /*0024*/ 	.byte	0x04, 0x12
        /*0026*/ 	.short	(.L_7 - .L_6)
	.align		4
.L_6:
        /*0028*/ 	.word	index@(_Z22tensorTranspose2DFloatPfPlS_S0_l)
        /*002c*/ 	.word	0x00000010
.L_7:


//--------------------- .nv.compat                --------------------------
	.section	.nv.compat,"",@"SHT_CUDA_COMPAT_INFO"
	.align	4
        /*0000*/ 	.byte	0x02, 0x09, 0x00, 0x00, 0x02, 0x02, 0x01, 0x00, 0x02, 0x05, 0x05, 0x00, 0x03, 0x07, 0x01, 0x01
        /*0010*/ 	.byte	0x02, 0x03, 0x00, 0x00, 0x02, 0x06, 0x01, 0x00, 0x04, 0x0b, 0x08, 0x00, 0x09, 0x00, 0x00, 0x00
        /*0020*/ 	.byte	0x00, 0x00, 0x00, 0x00


//--------------------- .nv.info._Z22tensorTranspose2DFloatPfPlS_S0_l --------------------------
	.section	.nv.info._Z22tensorTranspose2DFloatPfPlS_S0_l,"",@"SHT_CUDA_INFO"
	.sectionflags	@""
	.align	4


	//----- nvinfo : EIATTR_CUDA_API_VERSION
	.align		4
        /*0000*/ 	.byte	0x04, 0x37
        /*0002*/ 	.short	(.L_9 - .L_8)
.L_8:
        /*0004*/ 	.word	0x00000082


	//----- nvinfo : EIATTR_KPARAM_INFO
	.align		4
.L_9:
        /*0008*/ 	.byte	0x04, 0x17
        /*000a*/ 	.short	(.L_11 - .L_10)
.L_10:
        /*000c*/ 	.word	0x00000000
        /*0010*/ 	.short	0x0004
        /*0012*/ 	.short	0x0020
        /*0014*/ 	.byte	0x00, 0xf0, 0x21, 0x00


	//----- nvinfo : EIATTR_KPARAM_INFO
	.align		4
.L_11:
        /*0018*/ 	.byte	0x04, 0x17
        /*001a*/ 	.short	(.L_13 - .L_12)
.L_12:
        /*001c*/ 	.word	0x00000000
        /*0020*/ 	.short	0x0003
        /*0022*/ 	.short	0x0018
        /*0024*/ 	.byte	0x00, 0xf5, 0x21, 0x00


	//----- nvinfo : EIATTR_KPARAM_INFO
	.align		4
.L_13:
        /*0028*/ 	.byte	0x04, 0x17
        /*002a*/ 	.short	(.L_15 - .L_14)
.L_14:
        /*002c*/ 	.word	0x00000000
        /*0030*/ 	.short	0x0002
        /*0032*/ 	.short	0x0010
        /*0034*/ 	.byte	0x00, 0xf5, 0x21, 0x00


	//----- nvinfo : EIATTR_KPARAM_INFO
	.align		4
.L_15:
        /*0038*/ 	.byte	0x04, 0x17
        /*003a*/ 	.short	(.L_17 - .L_16)
.L_16:
        /*003c*/ 	.word	0x00000000
        /*0040*/ 	.short	0x0001
        /*0042*/ 	.short	0x0008
        /*0044*/ 	.byte	0x00, 0xf5, 0x21, 0x00


	//----- nvinfo : EIATTR_KPARAM_INFO
	.align		4
.L_17:
        /*0048*/ 	.byte	0x04, 0x17
        /*004a*/ 	.short	(.L_19 - .L_18)
.L_18:
        /*004c*/ 	.word	0x00000000
        /*0050*/ 	.short	0x0000
        /*0052*/ 	.short	0x0000
        /*0054*/ 	.byte	0x00, 0xf5, 0x21, 0x00


	//----- nvinfo : EIATTR_SPARSE_MMA_MASK
	.align		4
.L_19:
        /*0058*/ 	.byte	0x03, 0x50
        /*005a*/ 	.short	0x0000


	//----- nvinfo : EIATTR_MAXREG_COUNT
	.align		4
        /*005c*/ 	.byte	0x03, 0x1b
        /*005e*/ 	.short	0x00ff


	//----- nvinfo : EIATTR_MERCURY_ISA_VERSION
	.align		4
        /*0060*/ 	.byte	0x03, 0x5f
        /*0062*/ 	.short	0x0101


	//----- nvinfo : EIATTR_VRC_CTA_INIT_COUNT
	.align		4
        /*0064*/ 	.byte	0x02, 0x4a
	.zero		1
	.zero		1


	//----- nvinfo : EIATTR_EXIT_INSTR_OFFSETS
	.align		4
        /*0068*/ 	.byte	0x04, 0x1c
        /*006a*/ 	.short	(.L_21 - .L_20)


	//   ....[0]....
.L_20:
        /*006c*/ 	.word	0x000000a0


	//   ....[1]....
        /*0070*/ 	.word	0x00000540


	//----- nvinfo : EIATTR_CRS_STACK_SIZE
	.align		4
.L_21:
        /*0074*/ 	.byte	0x04, 0x1e
        /*0076*/ 	.short	(.L_23 - .L_22)
.L_22:
        /*0078*/ 	.word	0x00000000


	//----- nvinfo : EIATTR_CBANK_PARAM_SIZE
	.align		4
.L_23:
        /*007c*/ 	.byte	0x03, 0x19
        /*007e*/ 	.short	0x0028


	//----- nvinfo : EIATTR_PARAM_CBANK
	.align		4
        /*0080*/ 	.byte	0x04, 0x0a
        /*0082*/ 	.short	(.L_25 - .L_24)
	.align		4
.L_24:
        /*0084*/ 	.word	index@(.nv.constant0._Z22tensorTranspose2DFloatPfPlS_S0_l)
        /*0088*/ 	.short	0x0380
        /*008a*/ 	.short	0x0028


	//----- nvinfo : EIATTR_SW_WAR
	.align		4
.L_25:
        /*008c*/ 	.byte	0x04, 0x36
        /*008e*/ 	.short	(.L_27 - .L_26)
.L_26:
        /*0090*/ 	.word	0x00000008
.L_27:


//--------------------- .nv.callgraph             --------------------------
	.section	.nv.callgraph,"",@"SHT_CUDA_CALLGRAPH"
	.align	4
	.sectionentsize	8
	.align		4
        /*0000*/ 	.word	0x00000000
	.align		4
        /*0004*/ 	.word	0xffffffff
	.align		4
        /*0008*/ 	.word	0x00000000
	.align		4
        /*000c*/ 	.word	0xfffffffe
	.align		4
        /*0010*/ 	.word	0x00000000
	.align		4
        /*0014*/ 	.word	0xfffffffd
	.align		4
        /*0018*/ 	.word	0x00000000
	.align		4
        /*001c*/ 	.word	0xfffffffc


//--------------------- .text._Z22tensorTranspose2DFloatPfPlS_S0_l --------------------------
	.section	.text._Z22tensorTranspose2DFloatPfPlS_S0_l,"ax",@progbits
	.align	128
        .global         _Z22tensorTranspose2DFloatPfPlS_S0_l
        .type           _Z22tensorTranspose2DFloatPfPlS_S0_l,@function
        .size           _Z22tensorTranspose2DFloatPfPlS_S0_l,(.L_x_4 - _Z22tensorTranspose2DFloatPfPlS_S0_l)
        .other          _Z22tensorTranspose2DFloatPfPlS_S0_l,@"STO_CUDA_ENTRY STV_DEFAULT"
_Z22tensorTranspose2DFloatPfPlS_S0_l:
.text._Z22tensorTranspose2DFloatPfPlS_S0_l:
[----:B------:R-:W0:Y:S01]  /*0000*/  LDC R1, c[0x0][0x37c] ;  /* 0x0000df00ff017b82 */ /* 0x000e220000000800 */
[----:B------:R-:W1:Y:S01]  /*0010*/  S2R R2, SR_CTAID.X ;  /* 0x0000000000027919 */ /* 0x000e620000002500 */
[----:B------:R-:W1:Y:S01]  /*0020*/  LDCU UR4, c[0x0][0x360] ;  /* 0x00006c00ff0477ac */ /* 0x000e620008000800 */
[----:B0-----:R-:W-:Y:S01]  /*0030*/  VIADD R1, R1, 0xfffffff0 ;  /* 0xfffffff001017836 */ /* 0x001fe20000000000 */
[----:B------:R-:W1:Y:S01]  /*0040*/  S2R R3, SR_TID.X ;  /* 0x0000000000037919 */ /* 0x000e620000002100 */
[----:B------:R-:W0:Y:S01]  /*0050*/  LDCU.64 UR6, c[0x0][0x3a0] ;  /* 0x00007400ff0677ac */ /* 0x000e220008000a00 */
[----:B-1----:R-:W-:-:S05]  /*0060*/  IMAD R2, R2, UR4, R3 ;  /* 0x0000000402027c24 */ /* 0x002fca000f8e0203 */
[----:B0-----:R-:W-:Y:S02]  /*0070*/  ISETP.GE.U32.AND P0, PT, R2, UR6, PT ;  /* 0x0000000602007c0c */ /* 0x001fe4000bf06070 */
[----:B------:R-:W-:-:S04]  /*0080*/  SHF.R.S32.HI R3, RZ, 0x1f, R2 ;  /* 0x0000001fff037819 */ /* 0x000fc80000011402 */
[----:B------:R-:W-:-:S13]  /*0090*/  ISETP.GE.AND.EX P0, PT, R3, UR7, PT, P0 ;  /* 0x0000000703007c0c */ /* 0x000fda000bf06300 */
[----:B------:R-:W-:Y:S05]  /*00a0*/  @P0 EXIT ;  /* 0x000000000000094d */ /* 0x000fea0003800000 */
[----:B------:R-:W0:Y:S01]  /*00b0*/  LDC.64 R14, c[0x0][0x388] ;  /* 0x0000e200ff0e7b82 */ /* 0x000e220000000a00 */
[----:B------:R-:W0:Y:S02]  /*00c0*/  LDCU.64 UR4, c[0x0][0x358] ;  /* 0x00006b00ff0477ac */ /* 0x000e240008000a00 */
[----:B0-----:R-:W2:Y:S01]  /*00d0*/  LDG.E.64 R14, desc[UR4][R14.64+0x8] ;  /* 0x000008040e0e7981 */ /* 0x001ea2000c1e1b00 */
[----:B------:R-:W-:Y:S01]  /*00e0*/  BSSY.RECONVERGENT B0, `(.L_x_0) ;  /* 0x0000026000007945 */ /* 0x000fe20003800200 */
[----:B--2---:R-:W-:-:S04]  /*00f0*/  LOP3.LUT R0, R3, R15, RZ, 0xfc, !PT ;  /* 0x0000000f03007212 */ /* 0x004fc800078efcff */
[----:B------:R-:W-:-:S13]  /*0100*/  ISETP.NE.U32.AND P0, PT, R0, RZ, PT ;  /* 0x000000ff0000720c */ /* 0x000fda0003f05070 */
[----:B------:R-:W-:Y:S05]  /*0110*/  @P0 BRA `(.L_x_1) ;  /* 0x00000000005c0947 */ /* 0x000fea0003800000 */
[----:B------:R-:W0:Y:S01]  /*0120*/  I2F.U32.RP R0, R14 ;  /* 0x0000000e00007306 */ /* 0x000e220000209000 */
[----:B------:R-:W-:Y:S01]  /*0130*/  IMAD.MOV R3, RZ, RZ, -R14 ;  /* 0x000000ffff037224 */ /* 0x000fe200078e0a0e */
[----:B------:R-:W-:Y:S02]  /*0140*/  ISETP.NE.U32.AND P2, PT, R14, RZ, PT ;  /* 0x000000ff0e00720c */ /* 0x000fe40003f45070 */
[----:B------:R-:W-:-:S04]  /*0150*/  MOV R12, RZ ;  /* 0x000000ff000c7202 */ /* 0x000fc80000000f00 */
[----:B0-----:R-:W0:Y:S02]  /*0160*/  MUFU.RCP R0, R0 ;  /* 0x0000000000007308 */ /* 0x001e240000001000 */
[----:B0-----:R-:W-:-:S06]  /*0170*/  VIADD R4, R0, 0xffffffe ;  /* 0x0ffffffe00047836 */ /* 0x001fcc0000000000 */
[----:B------:R0:W1:Y:S02]  /*0180*/  F2I.FTZ.U32.TRUNC.NTZ R5, R4 ;  /* 0x0000000400057305 */ /* 0x000064000021f000 */
[----:B0-----:R-:W-:Y:S02]  /*0190*/  HFMA2 R4, -RZ, RZ, 0, 0 ;  /* 0x00000000ff047431 */ /* 0x001fe400000001ff */
[----:B-1----:R-:W-:-:S04]  /*01a0*/  IMAD R3, R3, R5, RZ ;  /* 0x0000000503037224 */ /* 0x002fc800078e02ff */
[----:B------:R-:W-:-:S06]  /*01b0*/  IMAD.HI.U32 R5, R5, R3, R4 ;  /* 0x0000000305057227 */ /* 0x000fcc00078e0004 */
[----:B------:R-:W-:-:S04]  /*01c0*/  IMAD.HI.U32 R4, R5, R2, RZ ;  /* 0x0000000205047227 */ /* 0x000fc800078e00ff */
[----:B------:R-:W-:Y:S02]  /*01d0*/  IMAD.MOV R3, RZ, RZ, -R4 ;  /* 0x000000ffff037224 */ /* 0x000fe400078e0a04 */
[----:B------:R-:W-:Y:S02]  /*01e0*/  IMAD.MOV.U32 R5, RZ, RZ, RZ ;  /* 0x000000ffff057224 */ /* 0x000fe400078e00ff */
[----:B------:R-:W-:-:S05]  /*01f0*/  IMAD R3, R14, R3, R2 ;  /* 0x000000030e037224 */ /* 0x000fca00078e0202 */
[----:B------:R-:W-:-:S13]  /*0200*/  ISETP.GE.U32.AND P0, PT, R3, R14, PT ;  /* 0x0000000e0300720c */ /* 0x000fda0003f06070 */
[----:B------:R-:W-:Y:S01]  /*0210*/  @P0 IMAD.IADD R3, R3, 0x1, -R14 ;  /* 0x0000000103030824 */ /* 0x000fe200078e0a0e */
[----:B------:R-:W-:-:S04]  /*0220*/  @P0 IADD3 R4, PT, PT, R4, 0x1, RZ ;  /* 0x0000000104040810 */ /* 0x000fc80007ffe0ff */
[----:B------:R-:W-:-:S13]  /*0230*/  ISETP.GE.U32.AND P1, PT, R3, R14, PT ;  /* 0x0000000e0300720c */ /* 0x000fda0003f26070 */
[----:B------:R-:W-:Y:S01]  /*0240*/  @P1 VIADD R4, R4, 0x1 ;  /* 0x0000000104041836 */ /* 0x000fe20000000000 */
[----:B------:R-:W-:-:S05]  /*0250*/  @!P2 LOP3.LUT R4, RZ, R14, RZ, 0x33, !PT ;  /* 0x0000000eff04a212 */ /* 0x000fca00078e33ff */
[----:B------:R-:W-:-:S04]  /*0260*/  IMAD.MOV R9, RZ, RZ, -R4 ;  /* 0x000000ffff097224 */ /* 0x000fc800078e0a04 */
[----:B------:R-:W-:Y:S01]  /*0270*/  IMAD R9, R14, R9, R2 ;  /* 0x000000090e097224 */ /* 0x000fe200078e0202 */
[----:B------:R-:W-:Y:S06]  /*0280*/  BRA `(.L_x_2) ;  /* 0x00000000002c7947 */ /* 0x000fec0003800000 */
.L_x_1:
[----:B------:R-:W-:-:S07]  /*0290*/  MOV R0, 0x2b0 ;  /* 0x000002b000007802 */ /* 0x000fce0000000f00 */
[----:B------:R-:W-:Y:S05]  /*02a0*/  CALL.REL.NOINC `($__internal_0_$__cuda_sm20_div_s64) ;  /* 0x0000000000a87944 */ /* 0x000fea0003c00000 */
[----:B------:R-:W-:Y:S01]  /*02b0*/  IADD3 R5, P0, PT, RZ, -R6, RZ ;  /* 0x80000006ff057210 */ /* 0x000fe20007f1e0ff */
[----:B------:R-:W-:-:S04]  /*02c0*/  IMAD.MOV.U32 R4, RZ, RZ, R6 ;  /* 0x000000ffff047224 */ /* 0x000fc800078e0006 */
[----:B------:R-:W-:Y:S02]  /*02d0*/  IMAD.X R9, RZ, RZ, ~R7, P0 ;  /* 0x000000ffff097224 */ /* 0x000fe400000e0e07 */
[----:B------:R-:W-:-:S04]  /*02e0*/  IMAD.WIDE.U32 R2, R14, R5, R2 ;  /* 0x000000050e027225 */ /* 0x000fc800078e0002 */
[----:B------:R-:W-:Y:S01]  /*02f0*/  IMAD R0, R9, R14, RZ ;  /* 0x0000000e09007224 */ /* 0x000fe200078e02ff */
[----:B------:R-:W-:-:S03]  /*0300*/  MOV R9, R2 ;  /* 0x0000000200097202 */ /* 0x000fc60000000f00 */
[----:B------:R-:W-:-:S04]  /*0310*/  IMAD R5, R15, R5, R0 ;  /* 0x000000050f057224 */ /* 0x000fc800078e0200 */
[----:B------:R-:W-:Y:S01]  /*0320*/  IMAD.IADD R12, R3, 0x1, R5 ;  /* 0x00000001030c7824 */ /* 0x000fe200078e0205 */
[----:B------:R-:W-:-:S07]  /*0330*/  MOV R5, R7 ;  /* 0x0000000700057202 */ /* 0x000fce0000000f00 */
.L_x_2:
[----:B------:R-:W-:Y:S05]  /*0340*/  BSYNC.RECONVERGENT B0 ;  /* 0x0000000000007941 */ /* 0x000fea0003800200 */
.L_x_0:
[----:B------:R-:W0:Y:S01]  /*0350*/  LDC.64 R6, c[0x0][0x398] ;  /* 0x0000e600ff067b82 */ /* 0x000e220000000a00 */
[----:B------:R-:W1:Y:S01]  /*0360*/  LDCU.128 UR8, c[0x0][0x380] ;  /* 0x00007000ff0877ac */ /* 0x000e620008000c00 */
[----:B------:R-:W2:Y:S01]  /*0370*/  LDCU.64 UR6, c[0x0][0x390] ;  /* 0x00007200ff0677ac */ /* 0x000ea20008000a00 */
[----:B0-----:R-:W3:Y:S04]  /*0380*/  LDG.E.64 R2, desc[UR4][R6.64+0x8] ;  /* 0x0000080406027981 */ /* 0x001ee8000c1e1b00 */
[----:B------:R0:W4:Y:S02]  /*0390*/  LDG.E R0, desc[UR4][R6.64] ;  /* 0x0000000406007981 */ /* 0x000124000c1e1900 */
[----:B0-----:R-:W-:Y:S01]  /*03a0*/  IMAD.MOV.U32 R6, RZ, RZ, R9 ;  /* 0x000000ffff067224 */ /* 0x001fe200078e0009 */
[----:B------:R-:W-:-:S05]  /*03b0*/  MOV R7, R12 ;  /* 0x0000000c00077202 */ /* 0x000fca0000000f00 */
[----:B------:R0:W-:Y:S01]  /*03c0*/  STL.128 [R1], R4 ;  /* 0x0000000401007387 */ /* 0x0001e20000100c00 */
[----:B------:R-:W-:-:S04]  /*03d0*/  IMAD.WIDE.U32 R12, R14, R4, R6 ;  /* 0x000000040e0c7225 */ /* 0x000fc800078e0006 */
[C---:B---3--:R-:W-:Y:S01]  /*03e0*/  IMAD.SHL.U32 R10, R2.reuse, 0x8, RZ ;  /* 0x00000008020a7824 */ /* 0x048fe200078e00ff */
[----:B------:R-:W-:Y:S01]  /*03f0*/  SHF.L.U64.HI R3, R2, 0x3, R3 ;  /* 0x0000000302037819 */ /* 0x000fe20000010203 */
[----:B----4-:R-:W-:-:S03]  /*0400*/  IMAD.U32 R2, R0, 0x8, R1 ;  /* 0x0000000800027824 */ /* 0x010fc600078e0001 */
[----:B-1----:R-:W-:Y:S01]  /*0410*/  IADD3 R8, P0, PT, R10, UR10, RZ ;  /* 0x0000000a0a087c10 */ /* 0x002fe2000ff1e0ff */
[----:B------:R-:W-:Y:S02]  /*0420*/  IMAD.IADD R10, R1, 0x1, R10 ;  /* 0x00000001010a7824 */ /* 0x000fe400078e020a */
[----:B------:R-:W-:Y:S01]  /*0430*/  IMAD R0, R5, R14, RZ ;  /* 0x0000000e05007224 */ /* 0x000fe200078e02ff */
[----:B------:R-:W-:Y:S02]  /*0440*/  IADD3.X R9, PT, PT, R3, UR11, RZ, P0, !PT ;  /* 0x0000000b03097c10 */ /* 0x000fe400087fe4ff */
[----:B------:R-:W3:Y:S01]  /*0450*/  LDL.64 R2, [R2] ;  /* 0x0000000002027983 */ /* 0x000ee20000100a00 */
[----:B------:R-:W-:-:S03]  /*0460*/  IMAD R15, R15, R4, R0 ;  /* 0x000000040f0f7224 */ /* 0x000fc600078e0200 */
[----:B------:R-:W3:Y:S04]  /*0470*/  LDG.E.64 R8, desc[UR4][R8.64] ;  /* 0x0000000408087981 */ /* 0x000ee8000c1e1b00 */
[----:B------:R-:W0:Y:S01]  /*0480*/  LDL.64 R10, [R10] ;  /* 0x000000000a0a7983 */ /* 0x000e220000100a00 */
[----:B------:R-:W-:Y:S02]  /*0490*/  LEA R14, P0, R12, UR8, 0x2 ;  /* 0x000000080c0e7c11 */ /* 0x000fe4000f8010ff */
[----:B------:R-:W-:-:S04]  /*04a0*/  IADD3 R0, PT, PT, R13, R15, RZ ;  /* 0x0000000f0d007210 */ /* 0x000fc80007ffe0ff */
[----:B------:R-:W-:-:S06]  /*04b0*/  LEA.HI.X R15, R12, UR9, R0, 0x2, P0 ;  /* 0x000000090c0f7c11 */ /* 0x000fcc00080f1400 */
[----:B------:R-:W4:Y:S01]  /*04c0*/  LDG.E R15, desc[UR4][R14.64] ;  /* 0x000000040e0f7981 */ /* 0x000f22000c1e1900 */
[----:B---3--:R-:W-:Y:S02]  /*04d0*/  IMAD R3, R3, R8, RZ ;  /* 0x0000000803037224 */ /* 0x008fe400078e02ff */
[----:B0-----:R-:W-:-:S04]  /*04e0*/  IMAD.WIDE.U32 R4, R8, R2, R10 ;  /* 0x0000000208047225 */ /* 0x001fc800078e000a */
[----:B------:R-:W-:Y:S01]  /*04f0*/  IMAD R3, R9, R2, R3 ;  /* 0x0000000209037224 */ /* 0x000fe200078e0203 */
[----:B--2---:R-:W-:-:S03]  /*0500*/  LEA R2, P0, R4, UR6, 0x2 ;  /* 0x0000000604027c11 */ /* 0x004fc6000f8010ff */
[----:B------:R-:W-:-:S05]  /*0510*/  IMAD.IADD R3, R5, 0x1, R3 ;  /* 0x0000000105037824 */ /* 0x000fca00078e0203 */
[----:B------:R-:W-:-:S05]  /*0520*/  LEA.HI.X R3, R4, UR7, R3, 0x2, P0 ;  /* 0x0000000704037c11 */ /* 0x000fca00080f1403 */
[----:B----4-:R-:W-:Y:S01]  /*0530*/  STG.E desc[UR4][R2.64], R15 ;  /* 0x0000000f02007986 */ /* 0x010fe2000c101904 */
[----:B------:R-:W-:Y:S05]  /*0540*/  EXIT ;  /* 0x000000000000794d */ /* 0x000fea0003800000 */
        .weak           $__internal_0_$__cuda_sm20_div_s64
        .type           $__internal_0_$__cuda_sm20_div_s64,@function
        .size           $__internal_0_$__cuda_sm20_div_s64,(.L_x_4 - $__internal_0_$__cuda_sm20_div_s64)
$__internal_0_$__cuda_sm20_div_s64:
[-C--:B------:R-:W-:Y:S02]  /*0550*/  IADD3 R5, P1, PT, RZ, -R14.reuse, RZ ;  /* 0x8000000eff057210 */ /* 0x080fe40007f3e0ff */
[----:B------:R-:W-:Y:S02]  /*0560*/  ISETP.GE.AND P0, PT, R15, RZ, PT ;  /* 0x000000ff0f00720c */ /* 0x000fe40003f06270 */
[----:B------:R-:W-:Y:S01]  /*0570*/  ISETP.GE.AND P3, PT, R3, RZ, PT ;  /* 0x000000ff0300720c */ /* 0x000fe20003f66270 */
[----:B------:R-:W-:Y:S01]  /*0580*/  IMAD.X R6, RZ, RZ, ~R15, P1 ;  /* 0x000000ffff067224 */ /* 0x000fe200008e0e0f */
[----:B------:R-:W-:-:S04]  /*0590*/  SEL R4, R5, R14, !P0 ;  /* 0x0000000e05047207 */ /* 0x000fc80004000000 */
[----:B------:R-:W-:-:S04]  /*05a0*/  SEL R5, R6, R15, !P0 ;  /* 0x0000000f06057207 */ /* 0x000fc80004000000 */
[----:B------:R-:W0:Y:S08]  /*05b0*/  I2F.U64.RP R10, R4 ;  /* 0x00000004000a7312 */ /* 0x000e300000309000 */
[----:B0-----:R-:W0:Y:S02]  /*05c0*/  MUFU.RCP R10, R10 ;  /* 0x0000000a000a7308 */ /* 0x001e240000001000 */
[----:B0-----:R-:W-:-:S06]  /*05d0*/  IADD3 R6, PT, PT, R10, 0x1ffffffe, RZ ;  /* 0x1ffffffe0a067810 */ /* 0x001fcc0007ffe0ff */
[----:B------:R-:W0:Y:S02]  /*05e0*/  F2I.U64.TRUNC R6, R6 ;  /* 0x0000000600067311 */ /* 0x000e24000020d800 */
[----:B0-----:R-:W-:-:S04]  /*05f0*/  IMAD.WIDE.U32 R8, R6, R4, RZ ;  /* 0x0000000406087225 */ /* 0x001fc800078e00ff */
[----:B------:R-:W-:Y:S01]  /*0600*/  IMAD R9, R6, R5, R9 ;  /* 0x0000000506097224 */ /* 0x000fe200078e0209 */
[----:B------:R-:W-:-:S03]  /*0610*/  IADD3 R11, P0, PT, RZ, -R8, RZ ;  /* 0x80000008ff0b7210 */ /* 0x000fc60007f1e0ff */
[----:B------:R-:W-:Y:S02]  /*0620*/  IMAD R9, R7, R4, R9 ;  /* 0x0000000407097224 */ /* 0x000fe400078e0209 */
[----:B------:R-:W-:-:S04]  /*0630*/  IMAD.HI.U32 R8, R6, R11, RZ ;  /* 0x0000000b06087227 */ /* 0x000fc800078e00ff */
[----:B------:R-:W-:Y:S02]  /*0640*/  IMAD.X R13, RZ, RZ, ~R9, P0 ;  /* 0x000000ffff0d7224 */ /* 0x000fe400000e0e09 */
[----:B------:R-:W-:Y:S02]  /*0650*/  IMAD.MOV.U32 R9, RZ, RZ, R6 ;  /* 0x000000ffff097224 */ /* 0x000fe400078e0006 */
[-C--:B------:R-:W-:Y:S02]  /*0660*/  IMAD R17, R7, R13.reuse, RZ ;  /* 0x0000000d07117224 */ /* 0x080fe400078e02ff */
[----:B------:R-:W-:-:S04]  /*0670*/  IMAD.WIDE.U32 R8, P0, R6, R13, R8 ;  /* 0x0000000d06087225 */ /* 0x000fc80007800008 */
[----:B------:R-:W-:-:S04]  /*0680*/  IMAD.HI.U32 R13, R7, R13, RZ ;  /* 0x0000000d070d7227 */ /* 0x000fc800078e00ff */
[----:B------:R-:W-:-:S05]  /*0690*/  IMAD.HI.U32 R8, P1, R7, R11, R8 ;  /* 0x0000000b07087227 */ /* 0x000fca0007820008 */
[----:B------:R-:W-:Y:S02]  /*06a0*/  IADD3 R9, P2, PT, R17, R8, RZ ;  /* 0x0000000811097210 */ /* 0x000fe40007f5e0ff */
[----:B------:R-:W-:Y:S02]  /*06b0*/  IADD3.X R8, PT, PT, R13, R7, RZ, P0, !PT ;  /* 0x000000070d087210 */ /* 0x000fe400007fe4ff */
[----:B------:R-:W-:Y:S01]  /*06c0*/  IADD3 R13, P4, PT, RZ, -R2, RZ ;  /* 0x80000002ff0d7210 */ /* 0x000fe20007f9e0ff */
[----:B------:R-:W-:Y:S01]  /*06d0*/  IMAD.WIDE.U32 R6, R9, R4, RZ ;  /* 0x0000000409067225 */ /* 0x000fe200078e00ff */
[----:B------:R-:W-:-:S03]  /*06e0*/  IADD3.X R11, PT, PT, RZ, RZ, R8, P2, P1 ;  /* 0x000000ffff0b7210 */ /* 0x000fc600017e2408 */
[----:B------:R-:W-:Y:S01]  /*06f0*/  IMAD R7, R9, R5, R7 ;  /* 0x0000000509077224 */ /* 0x000fe200078e0207 */
[----:B------:R-:W-:Y:S02]  /*0700*/  IADD3 R17, P0, PT, RZ, -R6, RZ ;  /* 0x80000006ff117210 */ /* 0x000fe40007f1e0ff */
[----:B------:R-:W-:Y:S01]  /*0710*/  SEL R6, R13, R2, !P3 ;  /* 0x000000020d067207 */ /* 0x000fe20005800000 */
[----:B------:R-:W-:Y:S02]  /*0720*/  IMAD R7, R11, R4, R7 ;  /* 0x000000040b077224 */ /* 0x000fe400078e0207 */
[----:B------:R-:W-:-:S04]  /*0730*/  IMAD.HI.U32 R8, R9, R17, RZ ;  /* 0x0000001109087227 */ /* 0x000fc800078e00ff */
[----:B------:R-:W-:-:S04]  /*0740*/  IMAD.X R10, RZ, RZ, ~R7, P0 ;  /* 0x000000ffff0a7224 */ /* 0x000fc800000e0e07 */
[----:B------:R-:W-:-:S04]  /*0750*/  IMAD.WIDE.U32 R8, P0, R9, R10, R8 ;  /* 0x0000000a09087225 */ /* 0x000fc80007800008 */
[----:B------:R-:W-:-:S04]  /*0760*/  IMAD.HI.U32 R7, P1, R11, R17, R8 ;  /* 0x000000110b077227 */ /* 0x000fc80007820008 */
[CC--:B------:R-:W-:Y:S02]  /*0770*/  IMAD R8, R11.reuse, R10.reuse, RZ ;  /* 0x0000000a0b087224 */ /* 0x0c0fe400078e02ff */
[----:B------:R-:W-:-:S03]  /*0780*/  IMAD.HI.U32 R10, R11, R10, RZ ;  /* 0x0000000a0b0a7227 */ /* 0x000fc600078e00ff */
[----:B------:R-:W-:Y:S01]  /*0790*/  IADD3 R7, P2, PT, R8, R7, RZ ;  /* 0x0000000708077210 */ /* 0x000fe20007f5e0ff */
[----:B------:R-:W-:Y:S01]  /*07a0*/  IMAD.X R9, RZ, RZ, ~R3, P4 ;  /* 0x000000ffff097224 */ /* 0x000fe200020e0e03 */
[----:B------:R-:W-:-:S03]  /*07b0*/  IADD3.X R11, PT, PT, R10, R11, RZ, P0, !PT ;  /* 0x0000000b0a0b7210 */ /* 0x000fc600007fe4ff */
[----:B------:R-:W-:Y:S01]  /*07c0*/  IMAD.HI.U32 R8, R7, R6, RZ ;  /* 0x0000000607087227 */ /* 0x000fe200078e00ff */
[----:B------:R-:W-:Y:S02]  /*07d0*/  SEL R10, R9, R3, !P3 ;  /* 0x00000003090a7207 */ /* 0x000fe40005800000 */
[----:B------:R-:W-:Y:S01]  /*07e0*/  IADD3.X R11, PT, PT, RZ, RZ, R11, P2, P1 ;  /* 0x000000ffff0b7210 */ /* 0x000fe200017e240b */
[----:B------:R-:W-:Y:S02]  /*07f0*/  IMAD.MOV.U32 R9, RZ, RZ, RZ ;  /* 0x000000ffff097224 */ /* 0x000fe400078e00ff */
[----:B------:R-:W-:-:S04]  /*0800*/  IMAD.WIDE.U32 R8, R7, R10, R8 ;  /* 0x0000000a07087225 */ /* 0x000fc800078e0008 */
[C---:B------:R-:W-:Y:S02]  /*0810*/  IMAD R13, R11.reuse, R10, RZ ;  /* 0x0000000a0b0d7224 */ /* 0x040fe400078e02ff */
[----:B------:R-:W-:-:S04]  /*0820*/  IMAD.HI.U32 R8, P0, R11, R6, R8 ;  /* 0x000000060b087227 */ /* 0x000fc80007800008 */
[----:B------:R-:W-:Y:S01]  /*0830*/  IMAD.HI.U32 R7, R11, R10, RZ ;  /* 0x0000000a0b077227 */ /* 0x000fe200078e00ff */
[----:B------:R-:W-:-:S03]  /*0840*/  IADD3 R11, P1, PT, R13, R8, RZ ;  /* 0x000000080d0b7210 */ /* 0x000fc60007f3e0ff */
[----:B------:R-:W-:Y:S02]  /*0850*/  IMAD.X R7, RZ, RZ, R7, P0 ;  /* 0x000000ffff077224 */ /* 0x000fe400000e0607 */
[----:B------:R-:W-:-:S03]  /*0860*/  IMAD.WIDE.U32 R8, R11, R4, RZ ;  /* 0x000000040b087225 */ /* 0x000fc600078e00ff */
[----:B------:R-:W-:Y:S01]  /*0870*/  IADD3.X R7, PT, PT, RZ, R7, RZ, P1, !PT ;  /* 0x00000007ff077210 */ /* 0x000fe20000ffe4ff */
[C---:B------:R-:W-:Y:S01]  /*0880*/  IMAD R9, R11.reuse, R5, R9 ;  /* 0x000000050b097224 */ /* 0x040fe200078e0209 */
[----:B------:R-:W-:Y:S02]  /*0890*/  IADD3 R17, P1, PT, -R8, R6, RZ ;  /* 0x0000000608117210 */ /* 0x000fe40007f3e1ff */
[----:B------:R-:W-:Y:S01]  /*08a0*/  IADD3 R6, P2, PT, R11, 0x1, RZ ;  /* 0x000000010b067810 */ /* 0x000fe20007f5e0ff */
[-C--:B------:R-:W-:Y:S01]  /*08b0*/  IMAD R9, R7, R4.reuse, R9 ;  /* 0x0000000407097224 */ /* 0x080fe200078e0209 */
[CC--:B------:R-:W-:Y:S02]  /*08c0*/  ISETP.GE.U32.AND P0, PT, R17.reuse, R4.reuse, PT ;  /* 0x000000041100720c */ /* 0x0c0fe40003f06070 */
[----:B------:R-:W-:Y:S01]  /*08d0*/  IADD3.X R8, PT, PT, RZ, R7, RZ, P2, !PT ;  /* 0x00000007ff087210 */ /* 0x000fe200017fe4ff */
[----:B------:R-:W-:Y:S01]  /*08e0*/  IMAD.X R19, R10, 0x1, ~R9, P1 ;  /* 0x000000010a137824 */ /* 0x000fe200008e0e09 */
[----:B------:R-:W-:-:S04]  /*08f0*/  IADD3 R9, P1, PT, R17, -R4, RZ ;  /* 0x8000000411097210 */ /* 0x000fc80007f3e0ff */
[C---:B------:R-:W-:Y:S01]  /*0900*/  ISETP.GE.U32.AND.EX P0, PT, R19.reuse, R5, PT, P0 ;  /* 0x000000051300720c */ /* 0x040fe20003f06100 */
[----:B------:R-:W-:-:S03]  /*0910*/  IMAD.X R13, R19, 0x1, ~R5, P1 ;  /* 0x00000001130d7824 */ /* 0x000fc600008e0e05 */
[----:B------:R-:W-:Y:S02]  /*0920*/  SEL R9, R9, R17, P0 ;  /* 0x0000001109097207 */ /* 0x000fe40000000000 */
[----:B------:R-:W-:Y:S02]  /*0930*/  SEL R11, R6, R11, P0 ;  /* 0x0000000b060b7207 */ /* 0x000fe40000000000 */
[----:B------:R-:W-:Y:S02]  /*0940*/  SEL R13, R13, R19, P0 ;  /* 0x000000130d0d7207 */ /* 0x000fe40000000000 */
[----:B------:R-:W-:Y:S02]  /*0950*/  ISETP.GE.U32.AND P1, PT, R9, R4, PT ;  /* 0x000000040900720c */ /* 0x000fe40003f26070 */
[----:B------:R-:W-:Y:S02]  /*0960*/  SEL R4, R8, R7, P0 ;  /* 0x0000000708047207 */ /* 0x000fe40000000000 */
[----:B------:R-:W-:-:S02]  /*0970*/  IADD3 R6, P2, PT, R11, 0x1, RZ ;  /* 0x000000010b067810 */ /* 0x000fc40007f5e0ff */
[----:B------:R-:W-:Y:S02]  /*0980*/  ISETP.GE.U32.AND.EX P0, PT, R13, R5, PT, P1 ;  /* 0x000000050d00720c */ /* 0x000fe40003f06110 */
[----:B------:R-:W-:Y:S01]  /*0990*/  LOP3.LUT R8, R15, R3, RZ, 0x3c, !PT ;  /* 0x000000030f087212 */ /* 0x000fe200078e3cff */
[----:B------:R-:W-:Y:S01]  /*09a0*/  IMAD.X R7, RZ, RZ, R4, P2 ;  /* 0x000000ffff077224 */ /* 0x000fe200010e0604 */
[----:B------:R-:W-:Y:S02]  /*09b0*/  SEL R6, R6, R11, P0 ;  /* 0x0000000b06067207 */ /* 0x000fe40000000000 */
[----:B------:R-:W-:Y:S02]  /*09c0*/  ISETP.GE.AND P1, PT, R8, RZ, PT ;  /* 0x000000ff0800720c */ /* 0x000fe40003f26270 */
[----:B------:R-:W-:Y:S02]  /*09d0*/  SEL R7, R7, R4, P0 ;  /* 0x0000000407077207 */ /* 0x000fe40000000000 */
[----:B------:R-:W-:-:S02]  /*09e0*/  IADD3 R5, P2, PT, RZ, -R6, RZ ;  /* 0x80000006ff057210 */ /* 0x000fc40007f5e0ff */
[----:B------:R-:W-:Y:S02]  /*09f0*/  ISETP.NE.U32.AND P0, PT, R14, RZ, PT ;  /* 0x000000ff0e00720c */ /* 0x000fe40003f05070 */
[----:B------:R-:W-:Y:S01]  /*0a00*/  SEL R6, R5, R6, !P1 ;  /* 0x0000000605067207 */ /* 0x000fe20004800000 */
[----:B------:R-:W-:Y:S01]  /*0a10*/  IMAD.X R4, RZ, RZ, ~R7, P2 ;  /* 0x000000ffff047224 */ /* 0x000fe200010e0e07 */
[----:B------:R-:W-:Y:S01]  /*0a20*/  ISETP.NE.AND.EX P0, PT, R15, RZ, PT, P0 ;  /* 0x000000ff0f00720c */ /* 0x000fe20003f05300 */
[----:B------:R-:W-:-:S03]  /*0a30*/  IMAD.MOV.U32 R5, RZ, RZ, 0x0 ;  /* 0x00000000ff057424 */ /* 0x000fc600078e00ff */
[----:B------:R-:W-:Y:S02]  /*0a40*/  SEL R7, R4, R7, !P1 ;  /* 0x0000000704077207 */ /* 0x000fe40004800000 */
[----:B------:R-:W-:Y:S02]  /*0a50*/  MOV R4, R0 ;  /* 0x0000000000047202 */ /* 0x000fe40000000f00 */
[----:B------:R-:W-:Y:S02]  /*0a60*/  SEL R6, R6, 0xffffffff, P0 ;  /* 0xffffffff06067807 */ /* 0x000fe40000000000 */
[----:B------:R-:W-:Y:S01]  /*0a70*/  SEL R7, R7, 0xffffffff, P0 ;  /* 0xffffffff07077807 */ /* 0x000fe20000000000 */
[----:B------:R-:W-:Y:S06]  /*0a80*/  RET.REL.NODEC R4 `(_Z22tensorTranspose2DFloatPfPlS_S0_l) ;  /* 0xfffffff4045c7950 */ /* 0x000fec0003c3ffff */
.L_x_3:
[----:B------:R-:W-:-:S00]  /*0a90*/  BRA `(.L_x_3) ;  /* 0xfffffffc00fc7947 */ /* 0x000fc0000383ffff */
[----:B------:R-:W-:-:S00]  /*0aa0*/  NOP ;  /* 0x0000000000007918 */ /* 0x000fc00000000000 */
        /* <DEDUP_REMOVED lines=13> */
.L_x_4:


//--------------------- .nv.shared.reserved.0     --------------------------
	.section	.nv.shared.reserved.0,"aw",@nobits
	.weak		__nv_reservedSMEM_offset_0_alias
	.size		__nv_reservedSMEM_offset_0_alias, 0, 64
	.other		__nv_reservedSMEM_offset_0_alias,@"STO_CUDA_RESERVED_SHARED STV_DEFAULT"
__nv_reservedSMEM_offset_0_alias:
	.zero		0
	.zero		64


//--------------------- .nv.constant0._Z22tensorTranspose2DFloatPfPlS_S0_l --------------------------
	.section	.nv.constant0._Z22tensorTranspose2DFloatPfPlS_S0_l,"a",@progbits
	.sectionflags	@""
	.align	4
.nv.constant0._Z22tensorTranspose2DFloatPfPlS_S0_l:
	.zero		936


//--------------------- SYMBOLS --------------------------

	.type		.nv.reservedSmem.offset0,@object
	.size		.nv.reservedSmem.offset0,0x4
